//
// Generated by NVIDIA NVVM Compiler
//
// Compiler Build ID: CL-36424714
// Cuda compilation tools, release 13.0, V13.0.88
// Based on NVVM 20.0.0
//

.version 9.0
.target sm_100
.address_size 64

	// .globl	_Z11scan_sharedPfS_i
.extern .shared .align 16 .b8 s_in[];

.visible .entry _Z11scan_sharedPfS_i(
	.param .u64 .ptr .align 1 _Z11scan_sharedPfS_i_param_0,
	.param .u64 .ptr .align 1 _Z11scan_sharedPfS_i_param_1,
	.param .u32 _Z11scan_sharedPfS_i_param_2
)
{
	.reg .pred 	%p<5>;
	.reg .b32 	%r<14>;
	.reg .b32 	%f<11>;
	.reg .b64 	%rd<9>;

	ld.param.u64 	%rd2, [_Z11scan_sharedPfS_i_param_0];
	ld.param.u64 	%rd1, [_Z11scan_sharedPfS_i_param_1];
	ld.param.u32 	%r5, [_Z11scan_sharedPfS_i_param_2];
	cvta.to.global.u64 	%rd3, %rd2;
	mov.u32 	%r1, %tid.x;
	mul.wide.u32 	%rd4, %r1, 4;
	add.s64 	%rd5, %rd3, %rd4;
	ld.global.f32 	%f4, [%rd5];
	shl.b32 	%r6, %r1, 2;
	mov.u32 	%r7, s_in;
	add.s32 	%r2, %r7, %r6;
	st.shared.f32 	[%r2], %f4;
	bar.sync 	0;
	setp.lt.s32 	%p1, %r5, 2;
	@%p1 bra 	$L__BB0_7;
	mov.b32 	%r13, 1;
$L__BB0_2:
	setp.lt.u32 	%p2, %r1, %r13;
	@%p2 bra 	$L__BB0_4;
	ld.shared.f32 	%f6, [%r2];
	sub.s32 	%r9, %r1, %r13;
	shl.b32 	%r10, %r9, 2;
	add.s32 	%r12, %r7, %r10;
	ld.shared.f32 	%f7, [%r12];
	add.f32 	%f10, %f6, %f7;
$L__BB0_4:
	setp.lt.u32 	%p3, %r1, %r13;
	bar.sync 	0;
	@%p3 bra 	$L__BB0_6;
	st.shared.f32 	[%r2], %f10;
$L__BB0_6:
	bar.sync 	0;
	shl.b32 	%r13, %r13, 1;
	setp.lt.s32 	%p4, %r13, %r5;
	@%p4 bra 	$L__BB0_2;
$L__BB0_7:
	cvta.to.global.u64 	%rd6, %rd1;
	ld.shared.f32 	%f8, [%r2];
	add.s64 	%rd8, %rd6, %rd4;
	st.global.f32 	[%rd8], %f8;
	ret;

}


// ===== COMPILED SASS (sm_100) =====

	.target	sm_100

	.elftype	@"ET_EXEC"


//--------------------- .note.nv.tkinfo           --------------------------
	.section	.note.nv.tkinfo,"",@"SHT_NOTE"
	.sectionflags	@"SHF_NOTE_NV_TKINFO"
	.tkinfo
        /*0018*/ 	.word	0x00000002
        /*0030*/ 	.string	""
        /*0030*/ 	.string	"ptxas"
        /*0030*/ 	.string	"Cuda compilation tools, release 13.0, V13.0.88"
        /*0030*/ 	.string	"Build cuda_13.0.r13.0/compiler.36424714_0"
        /*0030*/ 	.string	"-arch sm_100 -m 64 "



//--------------------- .note.nv.cuinfo           --------------------------
	.section	.note.nv.cuinfo,"",@"SHT_NOTE"
	.sectionflags	@"SHF_NOTE_NV_CUINFO"
        /*0018*/ 	.short	0x0002
        /*001a*/ 	.short	0x0064
        /*001c*/ 	.short	0x0082
	.zero		2


//--------------------- .nv.info                  --------------------------
	.section	.nv.info,"",@"SHT_CUDA_INFO"
	.align	4


	//----- nvinfo : EIATTR_REGCOUNT
	.align		4
        /*0000*/ 	.byte	0x04, 0x2f
        /*0002*/ 	.short	(.L_1 - .L_0)
	.align		4
.L_0:
        /*0004*/ 	.word	index@(_Z11scan_sharedPfS_i)
        /*0008*/ 	.word	0x0000000a


	//----- nvinfo : EIATTR_FRAME_SIZE
	.align		4
.L_1:
        /*000c*/ 	.byte	0x04, 0x11
        /*000e*/ 	.short	(.L_3 - .L_2)
	.align		4
.L_2:
        /*0010*/ 	.word	index@(_Z11scan_sharedPfS_i)
        /*0014*/ 	.word	0x00000000


	//----- nvinfo : EIATTR_MIN_STACK_SIZE
	.align		4
.L_3:
        /*0018*/ 	.byte	0x04, 0x12
        /*001a*/ 	.short	(.L_5 - .L_4)
	.align		4
.L_4:
        /*001c*/ 	.word	index@(_Z11scan_sharedPfS_i)
        /*0020*/ 	.word	0x00000000
.L_5:


//--------------------- .nv.compat                --------------------------
	.section	.nv.compat,"",@"SHT_CUDA_COMPAT_INFO"
	.align	4
        /*0000*/ 	.byte	0x02, 0x09, 0x00, 0x00, 0x02, 0x02, 0x01, 0x00, 0x02, 0x05, 0x05, 0x00, 0x03, 0x07, 0x01, 0x01
        /*0010*/ 	.byte	0x02, 0x03, 0x00, 0x00, 0x02, 0x06, 0x01, 0x00, 0x04, 0x0b, 0x08, 0x00, 0x09, 0x00, 0x00, 0x00
        /*0020*/ 	.byte	0x00, 0x00, 0x00, 0x00


//--------------------- .nv.info._Z11scan_sharedPfS_i --------------------------
	.section	.nv.info._Z11scan_sharedPfS_i,"",@"SHT_CUDA_INFO"
	.sectionflags	@""
	.align	4


	//----- nvinfo : EIATTR_CUDA_API_VERSION
	.align		4
        /*0000*/ 	.byte	0x04, 0x37
        /*0002*/ 	.short	(.L_7 - .L_6)
.L_6:
        /*0004*/ 	.word	0x00000082


	//----- nvinfo : EIATTR_KPARAM_INFO
	.align		4
.L_7:
        /*0008*/ 	.byte	0x04, 0x17
        /*000a*/ 	.short	(.L_9 - .L_8)
.L_8:
        /*000c*/ 	.word	0x00000000
        /*0010*/ 	.short	0x0002
        /*0012*/ 	.short	0x0010
        /*0014*/ 	.byte	0x00, 0xf0, 0x11, 0x00


	//----- nvinfo : EIATTR_KPARAM_INFO
	.align		4
.L_9:
        /*0018*/ 	.byte	0x04, 0x17
        /*001a*/ 	.short	(.L_11 - .L_10)
.L_10:
        /*001c*/ 	.word	0x00000000
        /*0020*/ 	.short	0x0001
        /*0022*/ 	.short	0x0008
        /*0024*/ 	.byte	0x00, 0xf5, 0x21, 0x00


	//----- nvinfo : EIATTR_KPARAM_INFO
	.align		4
.L_11:
        /*0028*/ 	.byte	0x04, 0x17
        /*002a*/ 	.short	(.L_13 - .L_12)
.L_12:
        /*002c*/ 	.word	0x00000000
        /*0030*/ 	.short	0x0000
        /*0032*/ 	.short	0x0000
        /*0034*/ 	.byte	0x00, 0xf5, 0x21, 0x00


	//----- nvinfo : EIATTR_SPARSE_MMA_MASK
	.align		4
.L_13:
        /*0038*/ 	.byte	0x03, 0x50
        /*003a*/ 	.short	0x0000


	//----- nvinfo : EIATTR_MAXREG_COUNT
	.align		4
        /*003c*/ 	.byte	0x03, 0x1b
        /*003e*/ 	.short	0x00ff


	//----- nvinfo : EIATTR_NUM_BARRIERS
	.align		4
        /*0040*/ 	.byte	0x02, 0x4c
        /*0042*/ 	.byte	0x01
	.zero		1


	//----- nvinfo : EIATTR_MERCURY_ISA_VERSION
	.align		4
        /*0044*/ 	.byte	0x03, 0x5f
        /*0046*/ 	.short	0x0101


	//----- nvinfo : EIATTR_VRC_CTA_INIT_COUNT
	.align		4
        /*0048*/ 	.byte	0x02, 0x4a
	.zero		1
	.zero		1


	//----- nvinfo : EIATTR_EXIT_INSTR_OFFSETS
	.align		4
        /*004c*/ 	.byte	0x04, 0x1c
        /*004e*/ 	.short	(.L_15 - .L_14)


	//   ....[0]....
.L_14:
        /*0050*/ 	.word	0x00000210


	//----- nvinfo : EIATTR_CBANK_PARAM_SIZE
	.align		4
.L_15:
        /*0054*/ 	.byte	0x03, 0x19
        /*0056*/ 	.short	0x0014


	//----- nvinfo : EIATTR_PARAM_CBANK
	.align		4
        /*0058*/ 	.byte	0x04, 0x0a
        /*005a*/ 	.short	(.L_17 - .L_16)
	.align		4
.L_16:
        /*005c*/ 	.word	index@(.nv.constant0._Z11scan_sharedPfS_i)
        /*0060*/ 	.short	0x0380
        /*0062*/ 	.short	0x0014


	//----- nvinfo : EIATTR_SW_WAR
	.align		4
.L_17:
        /*0064*/ 	.byte	0x04, 0x36
        /*0066*/ 	.short	(.L_19 - .L_18)
.L_18:
        /*0068*/ 	.word	0x00000008
.L_19:


//--------------------- .nv.callgraph             --------------------------
	.section	.nv.callgraph,"",@"SHT_CUDA_CALLGRAPH"
	.align	4
	.sectionentsize	8
	.align		4
        /*0000*/ 	.word	0x00000000
	.align		4
        /*0004*/ 	.word	0xffffffff
	.align		4
        /*0008*/ 	.word	0x00000000
	.align		4
        /*000c*/ 	.word	0xfffffffe
	.align		4
        /*0010*/ 	.word	0x00000000
	.align		4
        /*0014*/ 	.word	0xfffffffd
	.align		4
        /*0018*/ 	.word	0x00000000
	.align		4
        /*001c*/ 	.word	0xfffffffc


//--------------------- .text._Z11scan_sharedPfS_i --------------------------
	.section	.text._Z11scan_sharedPfS_i,"ax",@progbits
	.align	128
        .global         _Z11scan_sharedPfS_i
        .type           _Z11scan_sharedPfS_i,@function
        .size           _Z11scan_sharedPfS_i,(.L_x_3 - _Z11scan_sharedPfS_i)
        .other          _Z11scan_sharedPfS_i,@"STO_CUDA_ENTRY STV_DEFAULT"
_Z11scan_sharedPfS_i:
.text._Z11scan_sharedPfS_i:
[----:B------:R-:W-:Y:S01]  /*0000*/  LDC R1, c[0x0][0x37c] ;  /* 0x0000df00ff017b82 */ /* 0x000fe20000000800 */
[----:B------:R-:W0:Y:S07]  /*0010*/  S2R R7, SR_TID.X ;  /* 0x0000000000077919 */ /* 0x000e2e0000002100 */
[----:B------:R-:W0:Y:S01]  /*0020*/  LDC.64 R2, c[0x0][0x380] ;  /* 0x0000e000ff027b82 */ /* 0x000e220000000a00 */
[----:B------:R-:W1:Y:S01]  /*0030*/  LDCU.64 UR6, c[0x0][0x358] ;  /* 0x00006b00ff0677ac */ /* 0x000e620008000a00 */
[----:B------:R-:W2:Y:S01]  /*0040*/  LDCU UR8, c[0x0][0x390] ;  /* 0x00007200ff0877ac */ /* 0x000ea20008000800 */
[----:B0-----:R-:W-:-:S06]  /*0050*/  IMAD.WIDE.U32 R2, R7, 0x4, R2 ;  /* 0x0000000407027825 */ /* 0x001fcc00078e0002 */
[----:B-1----:R-:W3:Y:S01]  /*0060*/  LDG.E R2, desc[UR6][R2.64] ;  /* 0x0000000602027981 */ /* 0x002ee2000c1e1900 */
[----:B------:R-:W0:Y:S01]  /*0070*/  S2UR UR5, SR_CgaCtaId ;  /* 0x00000000000579c3 */ /* 0x000e220000008800 */
[----:B------:R-:W-:Y:S01]  /*0080*/  UMOV UR4, 0x400 ;  /* 0x0000040000047882 */ /* 0x000fe20000000000 */
[----:B--2---:R-:W-:Y:S02]  /*0090*/  UISETP.GE.AND UP0, UPT, UR8, 0x2, UPT ;  /* 0x000000020800788c */ /* 0x004fe4000bf06270 */
[----:B0-----:R-:W-:-:S06]  /*00a0*/  ULEA UR4, UR5, UR4, 0x18 ;  /* 0x0000000405047291 */ /* 0x001fcc000f8ec0ff */
[----:B------:R-:W-:-:S05]  /*00b0*/  LEA R5, R7, UR4, 0x2 ;  /* 0x0000000407057c11 */ /* 0x000fca000f8e10ff */
[----:B---3--:R0:W-:Y:S01]  /*00c0*/  STS [R5], R2 ;  /* 0x0000000205007388 */ /* 0x0081e20000000800 */
[----:B------:R-:W-:Y:S06]  /*00d0*/  BAR.SYNC.DEFER_BLOCKING 0x0 ;  /* 0x0000000000007b1d */ /* 0x000fec0000010000 */
[----:B------:R-:W-:Y:S05]  /*00e0*/  BRA.U !UP0, `(.L_x_0) ;  /* 0x0000000108387547 */ /* 0x000fea000b800000 */
[----:B------:R-:W1:Y:S01]  /*00f0*/  LDCU UR8, c[0x0][0x390] ;  /* 0x00007200ff0877ac */ /* 0x000e620008000800 */
[----:B------:R-:W-:-:S05]  /*0100*/  UMOV UR5, 0x1 ;  /* 0x0000000100057882 */ /* 0x000fca0000000000 */
.L_x_1:
[----:B------:R-:W-:-:S13]  /*0110*/  ISETP.GE.U32.AND P0, PT, R7, UR5, PT ;  /* 0x0000000507007c0c */ /* 0x000fda000bf06070 */
[----:B------:R-:W-:Y:S01]  /*0120*/  @P0 IADD3 R0, PT, PT, R7, -UR5, RZ ;  /* 0x8000000507000c10 */ /* 0x000fe2000fffe0ff */
[----:B------:R-:W-:-:S03]  /*0130*/  USHF.L.U32 UR5, UR5, 0x1, URZ ;  /* 0x0000000105057899 */ /* 0x000fc600080006ff */
[----:B0-----:R-:W-:Y:S01]  /*0140*/  @P0 LEA R2, R0, UR4, 0x2 ;  /* 0x0000000400020c11 */ /* 0x001fe2000f8e10ff */
[----:B-1----:R-:W-:Y:S01]  /*0150*/  UISETP.GE.AND UP0, UPT, UR5, UR8, UPT ;  /* 0x000000080500728c */ /* 0x002fe2000bf06270 */
[----:B------:R-:W-:Y:S04]  /*0160*/  @P0 LDS R0, [R5] ;  /* 0x0000000005000984 */ /* 0x000fe80000000800 */
[----:B------:R-:W0:Y:S02]  /*0170*/  @P0 LDS R3, [R2] ;  /* 0x0000000002030984 */ /* 0x000e240000000800 */
[----:B0-2---:R-:W-:Y:S01]  /*0180*/  @P0 FADD R4, R0, R3 ;  /* 0x0000000300040221 */ /* 0x005fe20000000000 */
[----:B------:R-:W-:Y:S06]  /*0190*/  BAR.SYNC.DEFER_BLOCKING 0x0 ;  /* 0x0000000000007b1d */ /* 0x000fec0000010000 */
[----:B------:R2:W-:Y:S02]  /*01a0*/  @P0 STS [R5], R4 ;  /* 0x0000000405000388 */ /* 0x0005e40000000800 */
[----:B------:R-:W-:Y:S06]  /*01b0*/  BAR.SYNC.DEFER_BLOCKING 0x0 ;  /* 0x0000000000007b1d */ /* 0x000fec0000010000 */
[----:B------:R-:W-:Y:S05]  /*01c0*/  BRA.U !UP0, `(.L_x_1) ;  /* 0xfffffffd08d07547 */ /* 0x000fea000b83ffff */
.L_x_0:
[----:B0-2---:R-:W0:Y:S01]  /*01d0*/  LDS R5, [R5] ;  /* 0x0000000005057984 */ /* 0x005e220000000800 */
[----:B------:R-:W1:Y:S02]  /*01e0*/  LDC.64 R2, c[0x0][0x388] ;  /* 0x0000e200ff027b82 */ /* 0x000e640000000a00 */
[----:B-1----:R-:W-:-:S05]  /*01f0*/  IMAD.WIDE.U32 R2, R7, 0x4, R2 ;  /* 0x0000000407027825 */ /* 0x002fca00078e0002 */
[----:B0-----:R-:W-:Y:S01]  /*0200*/  STG.E desc[UR6][R2.64], R5 ;  /* 0x0000000502007986 */ /* 0x001fe2000c101906 */
[----:B------:R-:W-:Y:S05]  /*0210*/  EXIT ;  /* 0x000000000000794d */ /* 0x000fea0003800000 */
.L_x_2:
[----:B------:R-:W-:-:S00]  /*0220*/  BRA `(.L_x_2) ;  /* 0xfffffffc00fc7947 */ /* 0x000fc0000383ffff */
[----:B------:R-:W-:-:S00]  /*0230*/  NOP ;  /* 0x0000000000007918 */ /* 0x000fc00000000000 */
        /* <DEDUP_REMOVED lines=12> */
.L_x_3:


//--------------------- .nv.shared._Z11scan_sharedPfS_i --------------------------
	.section	.nv.shared._Z11scan_sharedPfS_i,"aw",@nobits
	.sectionflags	@""
	.align	16
	.zero		1024


//--------------------- .nv.shared.reserved.0     --------------------------
	.section	.nv.shared.reserved.0,"aw",@nobits
	.weak		__nv_reservedSMEM_offset_0_alias
	.size		__nv_reservedSMEM_offset_0_alias, 0, 64
	.other		__nv_reservedSMEM_offset_0_alias,@"STO_CUDA_RESERVED_SHARED STV_DEFAULT"
__nv_reservedSMEM_offset_0_alias:
	.zero		0
	.zero		64


//--------------------- .nv.constant0._Z11scan_sharedPfS_i --------------------------
	.section	.nv.constant0._Z11scan_sharedPfS_i,"a",@progbits
	.sectionflags	@""
	.align	4
.nv.constant0._Z11scan_sharedPfS_i:
	.zero		916


//--------------------- SYMBOLS --------------------------

	.type		.nv.reservedSmem.offset0,@object
	.size		.nv.reservedSmem.offset0,0x4
	.type		.nv.reservedSmem.cap,@object
	.size		.nv.reservedSmem.cap,0x4
